//
// Generated by NVIDIA NVVM Compiler
//
// Compiler Build ID: CL-36424714
// Cuda compilation tools, release 13.0, V13.0.88
// Based on NVVM 20.0.0
//

.version 9.0
.target sm_100
.address_size 64

	// .globl	_Z12square_storePii

.visible .entry _Z12square_storePii(
	.param .u64 .ptr .align 1 _Z12square_storePii_param_0,
	.param .u32 _Z12square_storePii_param_1
)
{
	.reg .pred 	%p<2>;
	.reg .b32 	%r<7>;
	.reg .b64 	%rd<5>;

	ld.param.u64 	%rd1, [_Z12square_storePii_param_0];
	ld.param.u32 	%r2, [_Z12square_storePii_param_1];
	mov.u32 	%r3, %ctaid.x;
	mov.u32 	%r4, %ntid.x;
	mov.u32 	%r5, %tid.x;
	mad.lo.s32 	%r1, %r3, %r4, %r5;
	setp.ge.u32 	%p1, %r1, %r2;
	@%p1 bra 	$L__BB0_2;
	cvta.to.global.u64 	%rd2, %rd1;
	mul.lo.s32 	%r6, %r1, %r1;
	mul.wide.u32 	%rd3, %r1, 4;
	add.s64 	%rd4, %rd2, %rd3;
	st.global.u32 	[%rd4], %r6;
$L__BB0_2:
	ret;

}


// ===== COMPILED SASS (sm_100) =====

	.target	sm_100

	.elftype	@"ET_EXEC"


//--------------------- .note.nv.tkinfo           --------------------------
	.section	.note.nv.tkinfo,"",@"SHT_NOTE"
	.sectionflags	@"SHF_NOTE_NV_TKINFO"
	.tkinfo
        /*0018*/ 	.word	0x00000002
        /*0030*/ 	.string	""
        /*0030*/ 	.string	"ptxas"
        /*0030*/ 	.string	"Cuda compilation tools, release 13.0, V13.0.88"
        /*0030*/ 	.string	"Build cuda_13.0.r13.0/compiler.36424714_0"
        /*0030*/ 	.string	"-arch sm_100 -m 64 "



//--------------------- .note.nv.cuinfo           --------------------------
	.section	.note.nv.cuinfo,"",@"SHT_NOTE"
	.sectionflags	@"SHF_NOTE_NV_CUINFO"
        /*0018*/ 	.short	0x0002
        /*001a*/ 	.short	0x0064
        /*001c*/ 	.short	0x0082
	.zero		2


//--------------------- .nv.info                  --------------------------
	.section	.nv.info,"",@"SHT_CUDA_INFO"
	.align	4


	//----- nvinfo : EIATTR_REGCOUNT
	.align		4
        /*0000*/ 	.byte	0x04, 0x2f
        /*0002*/ 	.short	(.L_1 - .L_0)
	.align		4
.L_0:
        /*0004*/ 	.word	index@(_Z12square_storePii)
        /*0008*/ 	.word	0x0000000a


	//----- nvinfo : EIATTR_FRAME_SIZE
	.align		4
.L_1:
        /*000c*/ 	.byte	0x04, 0x11
        /*000e*/ 	.short	(.L_3 - .L_2)
	.align		4
.L_2:
        /*0010*/ 	.word	index@(_Z12square_storePii)
        /*0014*/ 	.word	0x00000000


	//----- nvinfo : EIATTR_MIN_STACK_SIZE
	.align		4
.L_3:
        /*0018*/ 	.byte	0x04, 0x12
        /*001a*/ 	.short	(.L_5 - .L_4)
	.align		4
.L_4:
        /*001c*/ 	.word	index@(_Z12square_storePii)
        /*0020*/ 	.word	0x00000000
.L_5:


//--------------------- .nv.compat                --------------------------
	.section	.nv.compat,"",@"SHT_CUDA_COMPAT_INFO"
	.align	4
        /*0000*/ 	.byte	0x02, 0x09, 0x00, 0x00, 0x02, 0x02, 0x01, 0x00, 0x02, 0x05, 0x05, 0x00, 0x03, 0x07, 0x01, 0x01
        /*0010*/ 	.byte	0x02, 0x03, 0x00, 0x00, 0x02, 0x06, 0x01, 0x00, 0x04, 0x0b, 0x08, 0x00, 0x09, 0x00, 0x00, 0x00
        /*0020*/ 	.byte	0x00, 0x00, 0x00, 0x00


//--------------------- .nv.info._Z12square_storePii --------------------------
	.section	.nv.info._Z12square_storePii,"",@"SHT_CUDA_INFO"
	.sectionflags	@""
	.align	4


	//----- nvinfo : EIATTR_CUDA_API_VERSION
	.align		4
        /*0000*/ 	.byte	0x04, 0x37
        /*0002*/ 	.short	(.L_7 - .L_6)
.L_6:
        /*0004*/ 	.word	0x00000082


	//----- nvinfo : EIATTR_KPARAM_INFO
	.align		4
.L_7:
        /*0008*/ 	.byte	0x04, 0x17
        /*000a*/ 	.short	(.L_9 - .L_8)
.L_8:
        /*000c*/ 	.word	0x00000000
        /*0010*/ 	.short	0x0001
        /*0012*/ 	.short	0x0008
        /*0014*/ 	.byte	0x00, 0xf0, 0x11, 0x00


	//----- nvinfo : EIATTR_KPARAM_INFO
	.align		4
.L_9:
        /*0018*/ 	.byte	0x04, 0x17
        /*001a*/ 	.short	(.L_11 - .L_10)
.L_10:
        /*001c*/ 	.word	0x00000000
        /*0020*/ 	.short	0x0000
        /*0022*/ 	.short	0x0000
        /*0024*/ 	.byte	0x00, 0xf5, 0x21, 0x00


	//----- nvinfo : EIATTR_SPARSE_MMA_MASK
	.align		4
.L_11:
        /*0028*/ 	.byte	0x03, 0x50
        /*002a*/ 	.short	0x0000


	//----- nvinfo : EIATTR_MAXREG_COUNT
	.align		4
        /*002c*/ 	.byte	0x03, 0x1b
        /*002e*/ 	.short	0x00ff


	//----- nvinfo : EIATTR_MERCURY_ISA_VERSION
	.align		4
        /*0030*/ 	.byte	0x03, 0x5f
        /*0032*/ 	.short	0x0101


	//----- nvinfo : EIATTR_VRC_CTA_INIT_COUNT
	.align		4
        /*0034*/ 	.byte	0x02, 0x4a
	.zero		1
	.zero		1


	//----- nvinfo : EIATTR_EXIT_INSTR_OFFSETS
	.align		4
        /*0038*/ 	.byte	0x04, 0x1c
        /*003a*/ 	.short	(.L_13 - .L_12)


	//   ....[0]....
.L_12:
        /*003c*/ 	.word	0x00000070


	//   ....[1]....
        /*0040*/ 	.word	0x000000d0


	//----- nvinfo : EIATTR_CBANK_PARAM_SIZE
	.align		4
.L_13:
        /*0044*/ 	.byte	0x03, 0x19
        /*0046*/ 	.short	0x000c


	//----- nvinfo : EIATTR_PARAM_CBANK
	.align		4
        /*0048*/ 	.byte	0x04, 0x0a
        /*004a*/ 	.short	(.L_15 - .L_14)
	.align		4
.L_14:
        /*004c*/ 	.word	index@(.nv.constant0._Z12square_storePii)
        /*0050*/ 	.short	0x0380
        /*0052*/ 	.short	0x000c


	//----- nvinfo : EIATTR_SW_WAR
	.align		4
.L_15:
        /*0054*/ 	.byte	0x04, 0x36
        /*0056*/ 	.short	(.L_17 - .L_16)
.L_16:
        /*0058*/ 	.word	0x00000008
.L_17:


//--------------------- .nv.callgraph             --------------------------
	.section	.nv.callgraph,"",@"SHT_CUDA_CALLGRAPH"
	.align	4
	.sectionentsize	8
	.align		4
        /*0000*/ 	.word	0x00000000
	.align		4
        /*0004*/ 	.word	0xffffffff
	.align		4
        /*0008*/ 	.word	0x00000000
	.align		4
        /*000c*/ 	.word	0xfffffffe
	.align		4
        /*0010*/ 	.word	0x00000000
	.align		4
        /*0014*/ 	.word	0xfffffffd
	.align		4
        /*0018*/ 	.word	0x00000000
	.align		4
        /*001c*/ 	.word	0xfffffffc


//--------------------- .text._Z12square_storePii --------------------------
	.section	.text._Z12square_storePii,"ax",@progbits
	.align	128
        .global         _Z12square_storePii
        .type           _Z12square_storePii,@function
        .size           _Z12square_storePii,(.L_x_1 - _Z12square_storePii)
        .other          _Z12square_storePii,@"STO_CUDA_ENTRY STV_DEFAULT"
_Z12square_storePii:
.text._Z12square_storePii:
[----:B------:R-:W-:Y:S01]  /*0000*/  LDC R1, c[0x0][0x37c] ;  /* 0x0000df00ff017b82 */ /* 0x000fe20000000800 */
[----:B------:R-:W0:Y:S07]  /*0010*/  S2R R0, SR_TID.X ;  /* 0x0000000000007919 */ /* 0x000e2e0000002100 */
[----:B------:R-:W0:Y:S01]  /*0020*/  S2UR UR4, SR_CTAID.X ;  /* 0x00000000000479c3 */ /* 0x000e220000002500 */
[----:B------:R-:W1:Y:S07]  /*0030*/  LDCU UR5, c[0x0][0x388] ;  /* 0x00007100ff0577ac */ /* 0x000e6e0008000800 */
[----:B------:R-:W0:Y:S02]  /*0040*/  LDC R5, c[0x0][0x360] ;  /* 0x0000d800ff057b82 */ /* 0x000e240000000800 */
[----:B0-----:R-:W-:-:S05]  /*0050*/  IMAD R5, R5, UR4, R0 ;  /* 0x0000000405057c24 */ /* 0x001fca000f8e0200 */
[----:B-1----:R-:W-:-:S13]  /*0060*/  ISETP.GE.U32.AND P0, PT, R5, UR5, PT ;  /* 0x0000000505007c0c */ /* 0x002fda000bf06070 */
[----:B------:R-:W-:Y:S05]  /*0070*/  @P0 EXIT ;  /* 0x000000000000094d */ /* 0x000fea0003800000 */
[----:B------:R-:W0:Y:S01]  /*0080*/  LDC.64 R2, c[0x0][0x380] ;  /* 0x0000e000ff027b82 */ /* 0x000e220000000a00 */
[----:B------:R-:W1:Y:S01]  /*0090*/  LDCU.64 UR4, c[0x0][0x358] ;  /* 0x00006b00ff0477ac */ /* 0x000e620008000a00 */
[C---:B------:R-:W-:Y:S02]  /*00a0*/  IMAD R7, R5.reuse, R5, RZ ;  /* 0x0000000505077224 */ /* 0x040fe400078e02ff */
[----:B0-----:R-:W-:-:S05]  /*00b0*/  IMAD.WIDE.U32 R2, R5, 0x4, R2 ;  /* 0x0000000405027825 */ /* 0x001fca00078e0002 */
[----:B-1----:R-:W-:Y:S01]  /*00c0*/  STG.E desc[UR4][R2.64], R7 ;  /* 0x0000000702007986 */ /* 0x002fe2000c101904 */
[----:B------:R-:W-:Y:S05]  /*00d0*/  EXIT ;  /* 0x000000000000794d */ /* 0x000fea0003800000 */
.L_x_0:
[----:B------:R-:W-:-:S00]  /*00e0*/  BRA `(.L_x_0) ;  /* 0xfffffffc00fc7947 */ /* 0x000fc0000383ffff */
[----:B------:R-:W-:-:S00]  /*00f0*/  NOP ;  /* 0x0000000000007918 */ /* 0x000fc00000000000 */
        /* <DEDUP_REMOVED lines=8> */
.L_x_1:


//--------------------- .nv.shared.reserved.0     --------------------------
	.section	.nv.shared.reserved.0,"aw",@nobits
	.weak		__nv_reservedSMEM_offset_0_alias
	.size		__nv_reservedSMEM_offset_0_alias, 0, 64
	.other		__nv_reservedSMEM_offset_0_alias,@"STO_CUDA_RESERVED_SHARED STV_DEFAULT"
__nv_reservedSMEM_offset_0_alias:
	.zero		0
	.zero		64


//--------------------- .nv.constant0._Z12square_storePii --------------------------
	.section	.nv.constant0._Z12square_storePii,"a",@progbits
	.sectionflags	@""
	.align	4
.nv.constant0._Z12square_storePii:
	.zero		908


//--------------------- SYMBOLS --------------------------

	.type		.nv.reservedSmem.offset0,@object
	.size		.nv.reservedSmem.offset0,0x4
